	.headerflags	@"EF_CUDA_TEXMODE_UNIFIED EF_CUDA_64BIT_ADDRESS EF_CUDA_ACCELERATORS EF_CUDA_SM90 EF_CUDA_VIRTUAL_SM(EF_CUDA_SM90)"
	.elftype	@"ET_EXEC"


//--------------------- .nv.info                  --------------------------
	.section	.nv.info,"",@"SHT_CUDA_INFO"
	.align	4


	//----- nvinfo : EIATTR_REGCOUNT
	.align		4
        /*0000*/ 	.byte	0x04, 0x2f
        /*0002*/ 	.short	(.L_1 - .L_0)
	.align		4
.L_0:
        /*0004*/ 	.word	index@(triton_poi_fused__unsafe_index_add_0)
        /*0008*/ 	.word	0x00000028


	//----- nvinfo : EIATTR_MIN_STACK_SIZE
	.align		4
.L_1:
        /*000c*/ 	.byte	0x04, 0x12
        /*000e*/ 	.short	(.L_3 - .L_2)
	.align		4
.L_2:
        /*0010*/ 	.word	index@(triton_poi_fused__unsafe_index_add_0)
        /*0014*/ 	.word	0x00000000


	//----- nvinfo : EIATTR_FRAME_SIZE
	.align		4
.L_3:
        /*0018*/ 	.byte	0x04, 0x11
        /*001a*/ 	.short	(.L_5 - .L_4)
	.align		4
.L_4:
        /*001c*/ 	.word	index@(triton_poi_fused__unsafe_index_add_0)
        /*0020*/ 	.word	0x00000000


	//----- nvinfo : EIATTR_MIN_STACK_SIZE
	.align		4
.L_5:
        /*0024*/ 	.byte	0x04, 0x12
        /*0026*/ 	.short	(.L_7 - .L_6)
	.align		4
.L_6:
        /*0028*/ 	.word	index@(triton_poi_fused__unsafe_index_add_0)
        /*002c*/ 	.word	0x00000000
.L_7:


//--------------------- .nv.info.triton_poi_fused__unsafe_index_add_0 --------------------------
	.section	.nv.info.triton_poi_fused__unsafe_index_add_0,"",@"SHT_CUDA_INFO"
	.sectionflags	@""
	.align	4


	//----- nvinfo : EIATTR_CUDA_API_VERSION
	.align		4
        /*0000*/ 	.byte	0x04, 0x37
        /*0002*/ 	.short	(.L_9 - .L_8)
.L_8:
        /*0004*/ 	.word	0x0000007c


	//----- nvinfo : EIATTR_KPARAM_INFO
	.align		4
.L_9:
        /*0008*/ 	.byte	0x04, 0x17
        /*000a*/ 	.short	(.L_11 - .L_10)
.L_10:
        /*000c*/ 	.word	0x00000000
        /*0010*/ 	.short	0x0004
        /*0012*/ 	.short	0x001c
        /*0014*/ 	.byte	0x00, 0xf0, 0x11, 0x00


	//----- nvinfo : EIATTR_KPARAM_INFO
	.align		4
.L_11:
        /*0018*/ 	.byte	0x04, 0x17
        /*001a*/ 	.short	(.L_13 - .L_12)
.L_12:
        /*001c*/ 	.word	0x00000000
        /*0020*/ 	.short	0x0003
        /*0022*/ 	.short	0x0018
        /*0024*/ 	.byte	0x00, 0xf0, 0x11, 0x00


	//----- nvinfo : EIATTR_KPARAM_INFO
	.align		4
.L_13:
        /*0028*/ 	.byte	0x04, 0x17
        /*002a*/ 	.short	(.L_15 - .L_14)
.L_14:
        /*002c*/ 	.word	0x00000000
        /*0030*/ 	.short	0x0002
        /*0032*/ 	.short	0x0010
        /*0034*/ 	.byte	0x00, 0xf4, 0x21, 0x00


	//----- nvinfo : EIATTR_KPARAM_INFO
	.align		4
.L_15:
        /*0038*/ 	.byte	0x04, 0x17
        /*003a*/ 	.short	(.L_17 - .L_16)
.L_16:
        /*003c*/ 	.word	0x00000000
        /*0040*/ 	.short	0x0001
        /*0042*/ 	.short	0x0008
        /*0044*/ 	.byte	0x00, 0xf4, 0x21, 0x00


	//----- nvinfo : EIATTR_KPARAM_INFO
	.align		4
.L_17:
        /*0048*/ 	.byte	0x04, 0x17
        /*004a*/ 	.short	(.L_19 - .L_18)
.L_18:
        /*004c*/ 	.word	0x00000000
        /*0050*/ 	.short	0x0000
        /*0052*/ 	.short	0x0000
        /*0054*/ 	.byte	0x00, 0xf4, 0x21, 0x00


	//----- nvinfo : EIATTR_SPARSE_MMA_MASK
	.align		4
.L_19:
        /*0058*/ 	.byte	0x03, 0x50
        /*005a*/ 	.short	0x0000


	//----- nvinfo : EIATTR_MAXREG_COUNT
	.align		4
        /*005c*/ 	.byte	0x03, 0x1b
        /*005e*/ 	.short	0x00ff


	//----- nvinfo : EIATTR_EXIT_INSTR_OFFSETS
	.align		4
        /*0060*/ 	.byte	0x04, 0x1c
        /*0062*/ 	.short	(.L_21 - .L_20)


	//   ....[0]....
.L_20:
        /*0064*/ 	.word	0x00000e10


	//   ....[1]....
        /*0068*/ 	.word	0x00000e60


	//----- nvinfo : EIATTR_REQNTID
	.align		4
.L_21:
        /*006c*/ 	.byte	0x04, 0x10
        /*006e*/ 	.short	(.L_23 - .L_22)
.L_22:
        /*0070*/ 	.word	0x00000100
        /*0074*/ 	.word	0x00000001
        /*0078*/ 	.word	0x00000001


	//----- nvinfo : EIATTR_CBANK_PARAM_SIZE
	.align		4
.L_23:
        /*007c*/ 	.byte	0x03, 0x19
        /*007e*/ 	.short	0x0020


	//----- nvinfo : EIATTR_PARAM_CBANK
	.align		4
        /*0080*/ 	.byte	0x04, 0x0a
        /*0082*/ 	.short	(.L_25 - .L_24)
	.align		4
.L_24:
        /*0084*/ 	.word	index@(.nv.constant0.triton_poi_fused__unsafe_index_add_0)
        /*0088*/ 	.short	0x0210
        /*008a*/ 	.short	0x0020


	//----- nvinfo : EIATTR_SW_WAR
	.align		4
.L_25:
        /*008c*/ 	.byte	0x04, 0x36
        /*008e*/ 	.short	(.L_27 - .L_26)
.L_26:
        /*0090*/ 	.word	0x00000008
.L_27:


//--------------------- .nv.callgraph             --------------------------
	.section	.nv.callgraph,"",@"SHT_CUDA_CALLGRAPH"
	.align	4
	.sectionentsize	8
	.align		4
        /*0000*/ 	.word	0x00000000
	.align		4
        /*0004*/ 	.word	0xffffffff
	.align		4
        /*0008*/ 	.word	0x00000000
	.align		4
        /*000c*/ 	.word	0xfffffffe
	.align		4
        /*0010*/ 	.word	0x00000000
	.align		4
        /*0014*/ 	.word	0xfffffffd
	.align		4
        /*0018*/ 	.word	0x00000000
	.align		4
        /*001c*/ 	.word	0xfffffffc


//--------------------- .text.triton_poi_fused__unsafe_index_add_0 --------------------------
	.section	.text.triton_poi_fused__unsafe_index_add_0,"ax",@progbits
	.sectionflags	@"SHF_BARRIERS=1"
	.align	128
        .global         triton_poi_fused__unsafe_index_add_0
        .type           triton_poi_fused__unsafe_index_add_0,@function
        .size           triton_poi_fused__unsafe_index_add_0,(.L_x_1 - triton_poi_fused__unsafe_index_add_0)
        .other          triton_poi_fused__unsafe_index_add_0,@"STO_CUDA_ENTRY STV_DEFAULT"
triton_poi_fused__unsafe_index_add_0:
.text.triton_poi_fused__unsafe_index_add_0:
[----:B------:R-:W0:Y:S01]  /*0000*/  LDC R1, c[0x0][0x28] ;  /* 0x00000a00ff017b82 */ /* 0x000e220000000800 */
[----:B------:R-:W1:Y:S07]  /*0010*/  S2R R2, SR_TID.X ;  /* 0x0000000000027919 */ /* 0x000e6e0000002100 */
[----:B------:R-:W2:Y:S01]  /*0020*/  LDC.64 R16, c[0x0][0x210] ;  /* 0x00008400ff107b82 */ /* 0x000ea20000000a00 */
[----:B------:R-:W-:Y:S02]  /*0030*/  CS2R R30, SRZ ;  /* 0x00000000001e7805 */ /* 0x000fe4000001ff00 */
[----:B------:R-:W-:Y:S01]  /*0040*/  CS2R R12, SRZ ;  /* 0x00000000000c7805 */ /* 0x000fe2000001ff00 */
[----:B------:R-:W3:Y:S01]  /*0050*/  S2R R0, SR_CTAID.X ;  /* 0x0000000000007919 */ /* 0x000ee20000002500 */
[----:B------:R-:W-:Y:S01]  /*0060*/  IMAD.MOV.U32 R27, RZ, RZ, RZ ;  /* 0x000000ffff1b7224 */ /* 0x000fe200078e00ff */
[----:B------:R-:W-:Y:S01]  /*0070*/  ULDC.64 UR6, c[0x0][0x208] ;  /* 0x0000820000067ab9 */ /* 0x000fe20000000a00 */
[----:B------:R-:W4:Y:S01]  /*0080*/  S2R R9, SR_CTAID.Y ;  /* 0x0000000000097919 */ /* 0x000f220000002600 */
[----:B------:R-:W5:Y:S01]  /*0090*/  LDC.64 R24, c[0x0][0x218] ;  /* 0x00008600ff187b82 */ /* 0x000f620000000a00 */
[----:B-1----:R-:W-:Y:S01]  /*00a0*/  IMAD.SHL.U32 R3, R2, 0x4, RZ ;  /* 0x0000000402037824 */ /* 0x002fe200078e00ff */
[----:B------:R-:W-:-:S02]  /*00b0*/  SHF.R.U32.HI R23, RZ, 0x6, R2 ;  /* 0x00000006ff177819 */ /* 0x000fc40000011602 */
[--C-:B---3--:R-:W-:Y:S02]  /*00c0*/  SHF.R.S32.HI R10, RZ, 0x17, R0.reuse ;  /* 0x00000017ff0a7819 */ /* 0x108fe40000011400 */
[----:B------:R-:W-:Y:S02]  /*00d0*/  LOP3.LUT R35, R3, 0xfc, RZ, 0xc0, !PT ;  /* 0x000000fc03237812 */ /* 0x000fe400078ec0ff */
[----:B------:R-:W-:Y:S02]  /*00e0*/  SGXT R10, R10, 0x1 ;  /* 0x000000010a0a781a */ /* 0x000fe40000000200 */
[----:B------:R-:W-:Y:S02]  /*00f0*/  PRMT R35, R35, 0x6540, R0 ;  /* 0x0000654023237816 */ /* 0x000fe40000000000 */
[----:B------:R-:W-:Y:S02]  /*0100*/  SGXT.U32 R23, R23, 0x2 ;  /* 0x000000021717781a */ /* 0x000fe40000000000 */
[----:B------:R-:W-:-:S02]  /*0110*/  LOP3.LUT R5, R35, 0x1, RZ, 0xfc, !PT ;  /* 0x0000000123057812 */ /* 0x000fc400078efcff */
[----:B------:R-:W-:Y:S02]  /*0120*/  SHF.R.S32.HI R4, RZ, 0x1f, R35 ;  /* 0x0000001fff047819 */ /* 0x000fe40000011423 */
[----:B------:R-:W-:Y:S02]  /*0130*/  LEA.HI R7, R10, R5, RZ, 0x6 ;  /* 0x000000050a077211 */ /* 0x000fe400078f30ff */
[----:B------:R-:W-:Y:S02]  /*0140*/  LEA.HI R4, R4, R35, RZ, 0x6 ;  /* 0x0000002304047211 */ /* 0x000fe400078f30ff */
[----:B------:R-:W-:Y:S02]  /*0150*/  LOP3.LUT R8, R7, 0xffffffc0, RZ, 0xc0, !PT ;  /* 0xffffffc007087812 */ /* 0x000fe400078ec0ff */
[----:B------:R-:W-:Y:S02]  /*0160*/  SHF.R.S32.HI R6, RZ, 0x6, R4 ;  /* 0x00000006ff067819 */ /* 0x000fe40000011404 */
[----:B------:R-:W-:-:S02]  /*0170*/  LOP3.LUT R4, R4, 0xffffffc0, RZ, 0xc0, !PT ;  /* 0xffffffc004047812 */ /* 0x000fc400078ec0ff */
[----:B------:R-:W-:Y:S02]  /*0180*/  IADD3 R8, R5, -R8, RZ ;  /* 0x8000000805087210 */ /* 0x000fe40007ffe0ff */
[----:B------:R-:W-:Y:S01]  /*0190*/  I2FP.F32.S32 R6, R6 ;  /* 0x0000000600067245 */ /* 0x000fe20000201400 */
[----:B------:R-:W-:Y:S01]  /*01a0*/  IMAD.IADD R4, R35, 0x1, -R4 ;  /* 0x0000000123047824 */ /* 0x000fe200078e0a04 */
[----:B------:R-:W-:-:S03]  /*01b0*/  I2FP.F32.S32 R8, R8 ;  /* 0x0000000800087245 */ /* 0x000fc60000201400 */
[----:B------:R-:W-:Y:S01]  /*01c0*/  FMUL R6, R6, 0.0625 ;  /* 0x3d80000006067820 */ /* 0x000fe20000400000 */
[----:B------:R-:W-:Y:S01]  /*01d0*/  I2FP.F32.S32 R4, R4 ;  /* 0x0000000400047245 */ /* 0x000fe20000201400 */
[----:B------:R-:W-:Y:S02]  /*01e0*/  FMUL R8, R8, 0.0625 ;  /* 0x3d80000008087820 */ /* 0x000fe40000400000 */
[----:B------:R-:W-:Y:S02]  /*01f0*/  F2I.TRUNC.NTZ R33, R6 ;  /* 0x0000000600217305 */ /* 0x000fe4000020f100 */
[----:B------:R-:W-:Y:S01]  /*0200*/  FMUL R5, R4, 0.0625 ;  /* 0x3d80000004057820 */ /* 0x000fe20000400000 */
[----:B----4-:R-:W-:-:S05]  /*0210*/  IMAD.SHL.U32 R4, R9, 0x10, RZ ;  /* 0x0000001009047824 */ /* 0x010fca00078e00ff */
[----:B------:R-:W1:Y:S01]  /*0220*/  F2I.TRUNC.NTZ R8, R8 ;  /* 0x0000000800087305 */ /* 0x000e62000020f100 */
[----:B------:R-:W-:-:S04]  /*0230*/  LOP3.LUT R22, R4, R23, RZ, 0xfc, !PT ;  /* 0x0000001704167212 */ /* 0x000fc800078efcff */
[C---:B------:R-:W-:Y:S02]  /*0240*/  ISETP.GE.AND P0, PT, R22.reuse, 0x200, PT ;  /* 0x000002001600780c */ /* 0x040fe40003f06270 */
[----:B------:R-:W-:Y:S01]  /*0250*/  LEA R9, R22, R35, 0xc ;  /* 0x0000002316097211 */ /* 0x000fe200078e60ff */
[----:B------:R1:W3:Y:S02]  /*0260*/  F2I.TRUNC.NTZ R14, R5 ;  /* 0x00000005000e7305 */ /* 0x0002e4000020f100 */
[----:B-1----:R-:W-:Y:S02]  /*0270*/  IMAD R5, R33, 0x4, R8 ;  /* 0x0000000421057824 */ /* 0x002fe400078e0208 */
[----:B-----5:R-:W-:Y:S01]  /*0280*/  IMAD.WIDE R8, R9, 0x4, R24 ;  /* 0x0000000409087825 */ /* 0x020fe200078e0218 */
[----:B---3--:R-:W-:-:S03]  /*0290*/  LEA R11, R33, R14, 0x2 ;  /* 0x0000000e210b7211 */ /* 0x008fc600078e10ff */
[C---:B------:R-:W-:Y:S01]  /*02a0*/  IMAD R19, R22.reuse, 0x10, R5 ;  /* 0x0000001016137824 */ /* 0x040fe200078e0205 */
[----:B------:R-:W-:Y:S01]  /*02b0*/  CS2R R14, SRZ ;  /* 0x00000000000e7805 */ /* 0x000fe2000001ff00 */
[----:B------:R-:W-:Y:S02]  /*02c0*/  IMAD R7, R22, 0x10, R11 ;  /* 0x0000001016077824 */ /* 0x000fe400078e020b */
[----:B--2---:R-:W-:-:S03]  /*02d0*/  IMAD.WIDE R18, R19, 0x4, R16 ;  /* 0x0000000413127825 */ /* 0x004fc600078e0210 */
[----:B------:R-:W2:Y:S01]  /*02e0*/  @!P0 LDG.E.EL.128 R12, desc[UR6][R8.64] ;  /* 0x00000006080c8981 */ /* 0x000ea2000c2e1d00 */
[----:B------:R-:W-:-:S03]  /*02f0*/  IMAD.WIDE R6, R7, 0x4, R16 ;  /* 0x0000000407067825 */ /* 0x000fc600078e0210 */
[----:B------:R-:W2:Y:S04]  /*0300*/  @!P0 LDG.E.EL R30, desc[UR6][R18.64] ;  /* 0x00000006121e8981 */ /* 0x000ea8000c2e1900 */
[----:B------:R1:W3:Y:S01]  /*0310*/  @!P0 LDG.E.EL R27, desc[UR6][R6.64] ;  /* 0x00000006061b8981 */ /* 0x0002e2000c2e1900 */
[C---:B------:R-:W-:Y:S02]  /*0320*/  LOP3.LUT R21, R35.reuse, 0x2, RZ, 0xfc, !PT ;  /* 0x0000000223157812 */ /* 0x040fe400078efcff */
[----:B------:R-:W-:Y:S02]  /*0330*/  LOP3.LUT R29, R35, 0x3, RZ, 0xfc, !PT ;  /* 0x00000003231d7812 */ /* 0x000fe400078efcff */
[C---:B------:R-:W-:Y:S02]  /*0340*/  LEA.HI R20, R10.reuse, R21, RZ, 0x6 ;  /* 0x000000150a147211 */ /* 0x040fe400078f30ff */
[----:B------:R-:W-:-:S02]  /*0350*/  LEA.HI R10, R10, R29, RZ, 0x6 ;  /* 0x0000001d0a0a7211 */ /* 0x000fc400078f30ff */
[----:B------:R-:W-:Y:S02]  /*0360*/  LOP3.LUT R20, R20, 0xffffffc0, RZ, 0xc0, !PT ;  /* 0xffffffc014147812 */ /* 0x000fe400078ec0ff */
[----:B------:R-:W-:-:S03]  /*0370*/  LOP3.LUT R10, R10, 0xffffffc0, RZ, 0xc0, !PT ;  /* 0xffffffc00a0a7812 */ /* 0x000fc600078ec0ff */
[----:B------:R-:W-:Y:S01]  /*0380*/  IMAD.IADD R20, R21, 0x1, -R20 ;  /* 0x0000000115147824 */ /* 0x000fe200078e0a14 */
[----:B------:R-:W-:-:S04]  /*0390*/  IADD3 R10, R29, -R10, RZ ;  /* 0x8000000a1d0a7210 */ /* 0x000fc80007ffe0ff */
[----:B------:R-:W-:Y:S02]  /*03a0*/  I2FP.F32.S32 R20, R20 ;  /* 0x0000001400147245 */ /* 0x000fe40000201400 */
[----:B------:R-:W-:-:S03]  /*03b0*/  I2FP.F32.S32 R10, R10 ;  /* 0x0000000a000a7245 */ /* 0x000fc60000201400 */
[----:B-1----:R-:W-:Y:S02]  /*03c0*/  FMUL R6, R20, 0.0625 ;  /* 0x3d80000014067820 */ /* 0x002fe40000400000 */
[----:B------:R-:W-:-:S04]  /*03d0*/  FMUL R10, R10, 0.0625 ;  /* 0x3d8000000a0a7820 */ /* 0x000fc80000400000 */
[----:B------:R-:W1:Y:S08]  /*03e0*/  F2I.TRUNC.NTZ R6, R6 ;  /* 0x0000000600067305 */ /* 0x000e70000020f100 */
[----:B------:R-:W4:Y:S01]  /*03f0*/  F2I.TRUNC.NTZ R10, R10 ;  /* 0x0000000a000a7305 */ /* 0x000f22000020f100 */
[----:B-1----:R-:W-:Y:S01]  /*0400*/  IMAD R7, R33, 0x4, R6 ;  /* 0x0000000421077824 */ /* 0x002fe200078e0206 */
[----:B------:R-:W-:-:S03]  /*0410*/  LOP3.LUT R36, R4, 0x8, R23, 0xfe, !PT ;  /* 0x0000000804247812 */ /* 0x000fc600078efe17 */
[----:B------:R-:W-:Y:S01]  /*0420*/  IMAD R21, R22, 0x10, R7 ;  /* 0x0000001016157824 */ /* 0x000fe200078e0207 */
[----:B0---4-:R-:W-:-:S03]  /*0430*/  LEA R33, R33, R10, 0x2 ;  /* 0x0000000a21217211 */ /* 0x011fc600078e10ff */
[----:B------:R-:W-:Y:S01]  /*0440*/  IMAD.WIDE R20, R21, 0x4, R16 ;  /* 0x0000000415147825 */ /* 0x000fe200078e0210 */
[----:B------:R-:W-:-:S03]  /*0450*/  LOP3.LUT R34, R4, 0xc, R23, 0xfe, !PT ;  /* 0x0000000c04227812 */ /* 0x000fc600078efe17 */
[----:B------:R-:W-:Y:S01]  /*0460*/  IMAD R9, R22, 0x10, R33 ;  /* 0x0000001016097824 */ /* 0x000fe200078e0221 */
[----:B------:R-:W-:Y:S02]  /*0470*/  ISETP.GE.AND P2, PT, R36, 0x200, PT ;  /* 0x000002002400780c */ /* 0x000fe40003f46270 */
[----:B------:R-:W-:Y:S02]  /*0480*/  CS2R R18, SRZ ;  /* 0x0000000000127805 */ /* 0x000fe4000001ff00 */
[----:B------:R-:W-:Y:S01]  /*0490*/  LOP3.LUT R26, R4, 0x4, R23, 0xfe, !PT ;  /* 0x00000004041a7812 */ /* 0x000fe200078efe17 */
[----:B------:R0:W4:Y:S01]  /*04a0*/  @!P0 LDG.E.EL R31, desc[UR6][R20.64] ;  /* 0x00000006141f8981 */ /* 0x000122000c2e1900 */
[----:B------:R-:W-:Y:S01]  /*04b0*/  IMAD.WIDE R8, R9, 0x4, R16 ;  /* 0x0000000409087825 */ /* 0x000fe200078e0210 */
[----:B------:R-:W-:Y:S02]  /*04c0*/  ISETP.GE.AND P3, PT, R34, 0x200, PT ;  /* 0x000002002200780c */ /* 0x000fe40003f66270 */
[----:B------:R-:W-:Y:S01]  /*04d0*/  ISETP.GE.AND P1, PT, R26, 0x200, PT ;  /* 0x000002001a00780c */ /* 0x000fe20003f26270 */
[--C-:B------:R-:W-:Y:S01]  /*04e0*/  IMAD R37, R34, 0x10, R11.reuse ;  /* 0x0000001022257824 */ /* 0x100fe200078e020b */
[----:B------:R1:W5:Y:S01]  /*04f0*/  @!P0 LDG.E.EL R18, desc[UR6][R8.64] ;  /* 0x0000000608128981 */ /* 0x000362000c2e1900 */
[----:B0-----:R-:W-:Y:S01]  /*0500*/  LEA R21, R36, R11, 0x4 ;  /* 0x0000000b24157211 */ /* 0x001fe200078e20ff */
[----:B------:R-:W-:-:S02]  /*0510*/  IMAD R23, R26, 0x10, R11 ;  /* 0x000000101a177824 */ /* 0x000fc400078e020b */
[----:B------:R-:W-:Y:S02]  /*0520*/  IMAD.MOV.U32 R29, RZ, RZ, RZ ;  /* 0x000000ffff1d7224 */ /* 0x000fe400078e00ff */
[----:B------:R-:W-:Y:S01]  /*0530*/  IMAD.WIDE R10, R21, 0x4, R16 ;  /* 0x00000004150a7825 */ /* 0x000fe200078e0210 */
[----:B------:R-:W-:-:S03]  /*0540*/  CS2R R20, SRZ ;  /* 0x0000000000147805 */ /* 0x000fc6000001ff00 */
[--C-:B-1----:R-:W-:Y:S01]  /*0550*/  IMAD.WIDE R8, R37, 0x4, R16.reuse ;  /* 0x0000000425087825 */ /* 0x102fe200078e0210 */
[-C--:B------:R-:W-:Y:S01]  /*0560*/  LEA R37, R26, R5.reuse, 0x4 ;  /* 0x000000051a257211 */ /* 0x080fe200078e20ff */
[----:B------:R0:W5:Y:S02]  /*0570*/  @!P2 LDG.E.EL R29, desc[UR6][R10.64] ;  /* 0x000000060a1da981 */ /* 0x000164000c2e1900 */
[----:B------:R-:W-:Y:S02]  /*0580*/  IMAD.WIDE R22, R23, 0x4, R16 ;  /* 0x0000000417167825 */ /* 0x000fe400078e0210 */
[----:B------:R1:W5:Y:S02]  /*0590*/  @!P3 LDG.E.EL R21, desc[UR6][R8.64] ;  /* 0x000000060815b981 */ /* 0x000364000c2e1900 */
[----:B------:R-:W-:Y:S01]  /*05a0*/  IMAD R6, R36, 0x10, R5 ;  /* 0x0000001024067824 */ /* 0x000fe200078e0205 */
[----:B------:R-:W-:Y:S01]  /*05b0*/  LEA R5, R34, R5, 0x4 ;  /* 0x0000000522057211 */ /* 0x000fe200078e20ff */
[----:B------:R1:W5:Y:S01]  /*05c0*/  @!P1 LDG.E.EL R19, desc[UR6][R22.64] ;  /* 0x0000000616139981 */ /* 0x000362000c2e1900 */
[----:B0-----:R-:W-:-:S04]  /*05d0*/  IMAD.WIDE R10, R37, 0x4, R16 ;  /* 0x00000004250a7825 */ /* 0x001fc800078e0210 */
[----:B-1----:R-:W-:Y:S01]  /*05e0*/  IMAD.WIDE R8, R6, 0x4, R16 ;  /* 0x0000000406087825 */ /* 0x002fe200078e0210 */
[----:B------:R0:W5:Y:S03]  /*05f0*/  @!P1 LDG.E.EL R20, desc[UR6][R10.64] ;  /* 0x000000060a149981 */ /* 0x000166000c2e1900 */
[----:B------:R-:W-:Y:S02]  /*0600*/  IMAD.MOV.U32 R22, RZ, RZ, RZ ;  /* 0x000000ffff167224 */ /* 0x000fe400078e00ff */
[----:B------:R-:W-:Y:S02]  /*0610*/  IMAD.MOV.U32 R6, RZ, RZ, RZ ;  /* 0x000000ffff067224 */ /* 0x000fe400078e00ff */
[--C-:B------:R-:W-:Y:S02]  /*0620*/  IMAD R23, R26, 0x10, R7.reuse ;  /* 0x000000101a177824 */ /* 0x100fe400078e0207 */
[----:B------:R-:W-:Y:S01]  /*0630*/  IMAD R37, R36, 0x10, R7 ;  /* 0x0000001024257824 */ /* 0x000fe200078e0207 */
[----:B------:R1:W5:Y:S01]  /*0640*/  @!P2 LDG.E.EL R22, desc[UR6][R8.64] ;  /* 0x000000060816a981 */ /* 0x000362000c2e1900 */
[----:B0-----:R-:W-:Y:S01]  /*0650*/  IMAD.WIDE R10, R5, 0x4, R16 ;  /* 0x00000004050a7825 */ /* 0x001fe200078e0210 */
[----:B------:R-:W-:-:S04]  /*0660*/  HFMA2.MMA R5, -RZ, RZ, 0, 0 ;  /* 0x00000000ff057435 */ /* 0x000fc800000001ff */
[----:B------:R0:W5:Y:S01]  /*0670*/  @!P3 LDG.E.EL R6, desc[UR6][R10.64] ;  /* 0x000000060a06b981 */ /* 0x000162000c2e1900 */
[----:B-1----:R-:W-:-:S04]  /*0680*/  IMAD.WIDE R8, R23, 0x4, R16 ;  /* 0x0000000417087825 */ /* 0x002fc800078e0210 */
[----:B0-----:R-:W-:Y:S01]  /*0690*/  IMAD.WIDE R10, R37, 0x4, R16 ;  /* 0x00000004250a7825 */ /* 0x001fe200078e0210 */
[----:B------:R-:W-:Y:S01]  /*06a0*/  LEA R37, R34, R7, 0x4 ;  /* 0x0000000722257211 */ /* 0x000fe200078e20ff */
[----:B------:R0:W5:Y:S02]  /*06b0*/  @!P1 LDG.E.EL R5, desc[UR6][R8.64] ;  /* 0x0000000608059981 */ /* 0x000164000c2e1900 */
[----:B------:R-:W-:Y:S02]  /*06c0*/  IMAD.MOV.U32 R23, RZ, RZ, RZ ;  /* 0x000000ffff177224 */ /* 0x000fe400078e00ff */
[----:B------:R-:W-:-:S04]  /*06d0*/  IMAD.MOV.U32 R7, RZ, RZ, RZ ;  /* 0x000000ffff077224 */ /* 0x000fc800078e00ff */
[----:B------:R1:W5:Y:S01]  /*06e0*/  @!P2 LDG.E.EL R23, desc[UR6][R10.64] ;  /* 0x000000060a17a981 */ /* 0x000362000c2e1900 */
[----:B0-----:R-:W-:-:S05]  /*06f0*/  IMAD.WIDE R8, R37, 0x4, R16 ;  /* 0x0000000425087825 */ /* 0x001fca00078e0210 */
[----:B------:R0:W5:Y:S01]  /*0700*/  @!P3 LDG.E.EL R7, desc[UR6][R8.64] ;  /* 0x000000060807b981 */ /* 0x000162000c2e1900 */
[----:B-1----:R-:W-:Y:S02]  /*0710*/  CS2R R10, SRZ ;  /* 0x00000000000a7805 */ /* 0x002fe4000001ff00 */
[----:B0-----:R-:W-:Y:S01]  /*0720*/  CS2R R8, SRZ ;  /* 0x0000000000087805 */ /* 0x001fe2000001ff00 */
[----:B--2---:R-:W-:Y:S01]  /*0730*/  FADD R30, R30, R13 ;  /* 0x0000000d1e1e7221 */ /* 0x004fe20000000000 */
[----:B------:R-:W-:Y:S02]  /*0740*/  IMAD R13, R26, 0x1000, R35 ;  /* 0x000010001a0d7824 */ /* 0x000fe400078e0223 */
[----:B---3--:R-:W-:Y:S02]  /*0750*/  FADD R28, R27, R12 ;  /* 0x0000000c1b1c7221 */ /* 0x008fe40000000000 */
[----:B------:R-:W-:-:S05]  /*0760*/  IMAD.WIDE R12, R13, 0x4, R24 ;  /* 0x000000040d0c7825 */ /* 0x000fca00078e0218 */
[----:B------:R0:W2:Y:S01]  /*0770*/  @!P1 LDG.E.EL.128 R8, desc[UR6][R12.64] ;  /* 0x000000060c089981 */ /* 0x0000a2000c2e1d00 */
[----:B------:R-:W-:Y:S01]  /*0780*/  LEA R27, R26, R33, 0x4 ;  /* 0x000000211a1b7211 */ /* 0x000fe200078e20ff */
[----:B------:R-:W-:Y:S02]  /*0790*/  IMAD.MOV.U32 R32, RZ, RZ, RZ ;  /* 0x000000ffff207224 */ /* 0x000fe400078e00ff */
[----:B------:R-:W-:Y:S02]  /*07a0*/  IMAD R37, R36, 0x1000, R35 ;  /* 0x0000100024257824 */ /* 0x000fe400078e0223 */
[----:B------:R-:W-:Y:S01]  /*07b0*/  IMAD.WIDE R26, R27, 0x4, R16 ;  /* 0x000000041b1a7825 */ /* 0x000fe200078e0210 */
[----:B0-----:R-:W-:-:S04]  /*07c0*/  LEA R13, R34, R35, 0xc ;  /* 0x00000023220d7211 */ /* 0x001fc800078e60ff */
[----:B------:R0:W3:Y:S01]  /*07d0*/  @!P1 LDG.E.EL R32, desc[UR6][R26.64] ;  /* 0x000000061a209981 */ /* 0x0000e2000c2e1900 */
[----:B------:R-:W-:Y:S02]  /*07e0*/  IMAD R35, R36, 0x10, R33 ;  /* 0x0000001024237824 */ /* 0x000fe400078e0221 */
[----:B------:R-:W-:-:S04]  /*07f0*/  IMAD.WIDE R36, R37, 0x4, R24 ;  /* 0x0000000425247825 */ /* 0x000fc800078e0218 */
[----:B------:R-:W-:Y:S01]  /*0800*/  IMAD.WIDE R24, R13, 0x4, R24 ;  /* 0x000000040d187825 */ /* 0x000fe200078e0218 */
[----:B------:R-:W-:-:S03]  /*0810*/  CS2R R12, SRZ ;  /* 0x00000000000c7805 */ /* 0x000fc6000001ff00 */
[----:B0-----:R-:W-:Y:S01]  /*0820*/  IMAD R27, R34, 0x10, R33 ;  /* 0x00000010221b7824 */ /* 0x001fe200078e0221 */
[----:B------:R-:W-:-:S03]  /*0830*/  MOV R34, RZ ;  /* 0x000000ff00227202 */ /* 0x000fc60000000f00 */
[----:B------:R-:W-:-:S04]  /*0840*/  IMAD.WIDE R26, R27, 0x4, R16 ;  /* 0x000000041b1a7825 */ /* 0x000fc800078e0210 */
[----:B----4-:R-:W-:Y:S01]  /*0850*/  FADD R31, R31, R14 ;  /* 0x0000000e1f1f7221 */ /* 0x010fe20000000000 */
[----:B-----5:R-:W-:Y:S01]  /*0860*/  FADD R33, R18, R15 ;  /* 0x0000000f12217221 */ /* 0x020fe20000000000 */
[----:B------:R-:W-:-:S06]  /*0870*/  CS2R R14, SRZ ;  /* 0x00000000000e7805 */ /* 0x000fcc000001ff00 */
[----:B------:R0:W4:Y:S02]  /*0880*/  @!P2 LDG.E.EL.128 R12, desc[UR6][R36.64] ;  /* 0x00000006240ca981 */ /* 0x000124000c2e1d00 */
[----:B0-----:R-:W-:Y:S01]  /*0890*/  IMAD.WIDE R36, R35, 0x4, R16 ;  /* 0x0000000423247825 */ /* 0x001fe200078e0210 */
[----:B------:R-:W-:-:S03]  /*08a0*/  CS2R R16, SRZ ;  /* 0x0000000000107805 */ /* 0x000fc6000001ff00 */
[----:B------:R-:W-:Y:S01]  /*08b0*/  IMAD.MOV.U32 R35, RZ, RZ, RZ ;  /* 0x000000ffff237224 */ /* 0x000fe200078e00ff */
[----:B------:R-:W5:Y:S05]  /*08c0*/  @!P2 LDG.E.EL R34, desc[UR6][R36.64] ;  /* 0x000000062422a981 */ /* 0x000f6a000c2e1900 */
[----:B------:R-:W5:Y:S01]  /*08d0*/  @!P3 LDG.E.EL R35, desc[UR6][R26.64] ;  /* 0x000000061a23b981 */ /* 0x000f62000c2e1900 */
[----:B--2---:R-:W-:Y:S01]  /*08e0*/  FADD R8, R19, R8 ;  /* 0x0000000813087221 */ /* 0x004fe20000000000 */
[----:B------:R-:W-:-:S06]  /*08f0*/  CS2R R18, SRZ ;  /* 0x0000000000127805 */ /* 0x000fcc000001ff00 */
[----:B------:R0:W2:Y:S02]  /*0900*/  @!P3 LDG.E.EL.128 R16, desc[UR6][R24.64] ;  /* 0x000000061810b981 */ /* 0x0000a4000c2e1d00 */
[----:B0-----:R-:W0:Y:S01]  /*0910*/  S2R R24, SR_TID.X ;  /* 0x0000000000187919 */ /* 0x001e220000002100 */
[----:B------:R-:W1:Y:S01]  /*0920*/  S2UR UR5, SR_CgaCtaId ;  /* 0x00000000000579c3 */ /* 0x000e620000008800 */
[----:B------:R-:W-:Y:S01]  /*0930*/  UMOV UR4, 0x400 ;  /* 0x0000040000047882 */ /* 0x000fe20000000000 */
[----:B------:R-:W-:Y:S01]  /*0940*/  FADD R20, R20, R9 ;  /* 0x0000000914147221 */ /* 0x000fe20000000000 */
[----:B------:R-:W-:Y:S01]  /*0950*/  FADD R10, R5, R10 ;  /* 0x0000000a050a7221 */ /* 0x000fe20000000000 */
[----:B---3--:R-:W-:Y:S01]  /*0960*/  FADD R32, R32, R11 ;  /* 0x0000000b20207221 */ /* 0x008fe20000000000 */
[----:B-1----:R-:W-:Y:S01]  /*0970*/  UPRMT UR4, UR5, 0x654, UR4 ;  /* 0x0000065405047896 */ /* 0x002fe20008000004 */
[----:B0-----:R-:W-:Y:S01]  /*0980*/  IMAD.SHL.U32 R36, R24, 0x40, RZ ;  /* 0x0000004018247824 */ /* 0x001fe200078e00ff */
[----:B------:R-:W-:-:S04]  /*0990*/  SHF.R.U32.HI R37, RZ, 0x6, R24 ;  /* 0x00000006ff257819 */ /* 0x000fc80000011618 */
[----:B------:R-:W-:Y:S02]  /*09a0*/  SGXT.U32 R37, R37, 0x2 ;  /* 0x000000022525781a */ /* 0x000fe40000000000 */
[----:B------:R-:W-:-:S04]  /*09b0*/  LOP3.LUT R36, R36, 0xfc0, RZ, 0xc0, !PT ;  /* 0x00000fc024247812 */ /* 0x000fc800078ec0ff */
[----:B------:R-:W-:Y:S02]  /*09c0*/  LOP3.LUT R25, R36, R37, RZ, 0xfc, !PT ;  /* 0x0000002524197212 */ /* 0x000fe400078efcff */
[----:B------:R-:W-:-:S05]  /*09d0*/  IADD3 R36, R36, UR4, RZ ;  /* 0x0000000424247c10 */ /* 0x000fca000fffe0ff */
[----:B------:R-:W-:Y:S02]  /*09e0*/  IMAD R25, R25, 0x4, R36 ;  /* 0x0000000419197824 */ /* 0x000fe400078e0224 */
[----:B----4-:R-:W-:Y:S01]  /*09f0*/  FADD R22, R22, R13 ;  /* 0x0000000d16167221 */ /* 0x010fe20000000000 */
[----:B------:R-:W-:Y:S01]  /*0a00*/  FADD R12, R29, R12 ;  /* 0x0000000c1d0c7221 */ /* 0x000fe20000000000 */
[----:B------:R-:W-:Y:S01]  /*0a10*/  FADD R14, R23, R14 ;  /* 0x0000000e170e7221 */ /* 0x000fe20000000000 */
[----:B------:R-:W-:Y:S04]  /*0a20*/  STS [R25+0x60], R20 ;  /* 0x0000601419007388 */ /* 0x000fe80000000800 */
[----:B------:R-:W-:Y:S01]  /*0a30*/  STS [R25+0x70], R22 ;  /* 0x0000701619007388 */ /* 0x000fe20000000800 */
[----:B------:R-:W-:-:S02]  /*0a40*/  IMAD.SHL.U32 R5, R24, 0x4, RZ ;  /* 0x0000000418057824 */ /* 0x000fc400078e00ff */
[----:B-----5:R-:W-:Y:S01]  /*0a50*/  FADD R34, R34, R15 ;  /* 0x0000000f22227221 */ /* 0x020fe20000000000 */
[----:B------:R-:W-:Y:S04]  /*0a60*/  STS [R25], R28 ;  /* 0x0000001c19007388 */ /* 0x000fe80000000800 */
[----:B------:R-:W-:Y:S04]  /*0a70*/  STS [R25+0x50], R30 ;  /* 0x0000501e19007388 */ /* 0x000fe80000000800 */
[----:B------:R-:W-:Y:S04]  /*0a80*/  STS [R25+0xa0], R31 ;  /* 0x0000a01f19007388 */ /* 0x000fe80000000800 */
[----:B------:R-:W-:Y:S04]  /*0a90*/  STS [R25+0xf0], R33 ;  /* 0x0000f02119007388 */ /* 0x000fe80000000800 */
[----:B------:R0:W-:Y:S04]  /*0aa0*/  STS [R25+0x10], R8 ;  /* 0x0000100819007388 */ /* 0x0001e80000000800 */
[----:B------:R-:W-:Y:S04]  /*0ab0*/  STS [R25+0xb0], R10 ;  /* 0x0000b00a19007388 */ /* 0x000fe80000000800 */
[----:B------:R-:W-:Y:S04]  /*0ac0*/  STS [R25+0x100], R32 ;  /* 0x0001002019007388 */ /* 0x000fe80000000800 */
[----:B------:R-:W-:Y:S04]  /*0ad0*/  STS [R25+0x20], R12 ;  /* 0x0000200c19007388 */ /* 0x000fe80000000800 */
[----:B------:R1:W-:Y:S04]  /*0ae0*/  STS [R25+0xc0], R14 ;  /* 0x0000c00e19007388 */ /* 0x0003e80000000800 */
[----:B------:R-:W-:Y:S01]  /*0af0*/  STS [R25+0x110], R34 ;  /* 0x0001102219007388 */ /* 0x000fe20000000800 */
[----:B------:R-:W-:-:S02]  /*0b00*/  LOP3.LUT R5, R5, 0x3fc, RZ, 0xc0, !PT ;  /* 0x000003fc05057812 */ /* 0x000fc400078ec0ff */
[----:B------:R-:W-:Y:S02]  /*0b10*/  LOP3.LUT R24, R24, 0xfc, RZ, 0xc0, !PT ;  /* 0x000000fc18187812 */ /* 0x000fe400078ec0ff */
[----:B0-----:R-:W-:Y:S02]  /*0b20*/  LOP3.LUT R8, R5, 0x800, RZ, 0xfc, !PT ;  /* 0x0000080005087812 */ /* 0x001fe400078efcff */
[----:B------:R-:W-:Y:S02]  /*0b30*/  LEA R24, R24, UR4, 0x2 ;  /* 0x0000000418187c11 */ /* 0x000fe4000f8e10ff */
[----:B------:R-:W-:-:S05]  /*0b40*/  LOP3.LUT R8, R8, 0xbf0, RZ, 0xc0, !PT ;  /* 0x00000bf008087812 */ /* 0x000fca00078ec0ff */
[----:B-1----:R-:W-:Y:S02]  /*0b50*/  VIADD R14, R8, UR4 ;  /* 0x00000004080e7c36 */ /* 0x002fe40008000000 */
[----:B------:R-:W-:Y:S01]  /*0b60*/  IMAD R8, R5, 0x4, R24 ;  /* 0x0000000405087824 */ /* 0x000fe200078e0218 */
[----:B------:R-:W-:-:S04]  /*0b70*/  LOP3.LUT R3, R4, 0xc, R3, 0xf8, !PT ;  /* 0x0000000c04037812 */ /* 0x000fc800078ef803 */
[----:B------:R-:W-:-:S04]  /*0b80*/  SHF.R.S32.HI R4, RZ, 0x1f, R3 ;  /* 0x0000001fff047819 */ /* 0x000fc80000011403 */
[----:B------:R-:W-:Y:S02]  /*0b90*/  LEA.HI R4, R4, R3, RZ, 0x7 ;  /* 0x0000000304047211 */ /* 0x000fe400078f38ff */
[----:B------:R-:W-:Y:S01]  /*0ba0*/  ISETP.GE.AND P0, PT, R3, 0x200, PT ;  /* 0x000002000300780c */ /* 0x000fe20003f06270 */
[----:B--2---:R-:W-:Y:S01]  /*0bb0*/  FADD R16, R21, R16 ;  /* 0x0000001015107221 */ /* 0x004fe20000000000 */
[----:B------:R-:W-:Y:S01]  /*0bc0*/  FADD R6, R6, R17 ;  /* 0x0000001106067221 */ /* 0x000fe20000000000 */
[----:B------:R-:W-:Y:S01]  /*0bd0*/  FADD R20, R7, R18 ;  /* 0x0000001207147221 */ /* 0x000fe20000000000 */
[----:B------:R-:W-:Y:S02]  /*0be0*/  FADD R22, R35, R19 ;  /* 0x0000001323167221 */ /* 0x000fe40000000000 */
[----:B------:R0:W-:Y:S04]  /*0bf0*/  STS [R25+0x30], R16 ;  /* 0x0000301019007388 */ /* 0x0001e80000000800 */
[----:B------:R1:W-:Y:S04]  /*0c00*/  STS [R25+0x80], R6 ;  /* 0x0000800619007388 */ /* 0x0003e80000000800 */
[----:B------:R-:W-:Y:S04]  /*0c10*/  STS [R25+0xd0], R20 ;  /* 0x0000d01419007388 */ /* 0x000fe80000000800 */
[----:B------:R2:W-:Y:S01]  /*0c20*/  STS [R25+0x120], R22 ;  /* 0x0001201619007388 */ /* 0x0005e20000000800 */
[----:B------:R-:W-:-:S04]  /*0c30*/  LOP3.LUT R7, R5, 0x400, RZ, 0xfc, !PT ;  /* 0x0000040005077812 */ /* 0x000fc800078efcff */
[----:B------:R-:W-:-:S04]  /*0c40*/  LOP3.LUT R7, R7, 0x7f0, RZ, 0xc0, !PT ;  /* 0x000007f007077812 */ /* 0x000fc800078ec0ff */
[----:B------:R-:W-:Y:S01]  /*0c50*/  IADD3 R10, R7, UR4, RZ ;  /* 0x00000004070a7c10 */ /* 0x000fe2000fffe0ff */
[C---:B0-----:R-:W-:Y:S01]  /*0c60*/  IMAD R16, R5.reuse, 0x4, R14 ;  /* 0x0000000405107824 */ /* 0x041fe200078e020e */
[----:B------:R-:W-:Y:S02]  /*0c70*/  BAR.SYNC.DEFER_BLOCKING 0x0 ;  /* 0x0000000000007b1d */ /* 0x000fe40000010000 */
[----:B------:R-:W-:Y:S02]  /*0c80*/  LEA R12, R5, R10, 0x2 ;  /* 0x0000000a050c7211 */ /* 0x000fe400078e10ff */
[----:B------:R-:W-:-:S04]  /*0c90*/  SHF.R.U32.HI R21, RZ, 0x2, R2 ;  /* 0x00000002ff157819 */ /* 0x000fc80000011602 */
[----:B-1----:R-:W0:Y:S01]  /*0ca0*/  LDC.64 R6, c[0x0][0x220] ;  /* 0x00008800ff067b82 */ /* 0x002e220000000a00 */
[----:B------:R-:W-:Y:S01]  /*0cb0*/  IMAD.SHL.U32 R2, R4, 0x1000, RZ ;  /* 0x0000100004027824 */ /* 0x000fe200078e00ff */
[----:B------:R-:W1:Y:S04]  /*0cc0*/  LDS.128 R8, [R8] ;  /* 0x0000000008087984 */ /* 0x000e680000000c00 */
[----:B------:R-:W3:Y:S04]  /*0cd0*/  LDS.128 R12, [R12+0x1000] ;  /* 0x001000000c0c7984 */ /* 0x000ee80000000c00 */
[----:B------:R-:W4:Y:S01]  /*0ce0*/  LDS.128 R16, [R16+0x2000] ;  /* 0x0020000010107984 */ /* 0x000f220000000c00 */
[----:B------:R-:W-:-:S02]  /*0cf0*/  SGXT.U32 R21, R21, 0x6 ;  /* 0x000000061515781a */ /* 0x000fc40000000000 */
[----:B------:R-:W-:Y:S02]  /*0d00*/  LOP3.LUT R4, R4, 0xffffff80, RZ, 0xc0, !PT ;  /* 0xffffff8004047812 */ /* 0x000fe400078ec0ff */
[----:B------:R-:W-:Y:S02]  /*0d10*/  LOP3.LUT R2, R2, 0xfff80000, RZ, 0xc0, !PT ;  /* 0xfff8000002027812 */ /* 0x000fe400078ec0ff */
[----:B------:R-:W-:Y:S02]  /*0d20*/  PRMT R21, R21, 0x6540, R0 ;  /* 0x0000654015157816 */ /* 0x000fe40000000000 */
[----:B------:R-:W-:-:S04]  /*0d30*/  IADD3 R2, R2, R3, -R4 ;  /* 0x0000000302027210 */ /* 0x000fc80007ffe804 */
[----:B--2---:R-:W-:Y:S02]  /*0d40*/  LEA R25, R21, R2, 0x7 ;  /* 0x0000000215197211 */ /* 0x004fe400078e38ff */
[----:B------:R-:W-:-:S03]  /*0d50*/  LOP3.LUT R0, R5, 0xc00, RZ, 0xfc, !PT ;  /* 0x00000c0005007812 */ /* 0x000fc600078efcff */
[C---:B------:R-:W-:Y:S02]  /*0d60*/  VIADD R21, R25.reuse, 0x2000 ;  /* 0x0000200019157836 */ /* 0x040fe40000000000 */
[C---:B------:R-:W-:Y:S01]  /*0d70*/  VIADD R23, R25.reuse, 0x4000 ;  /* 0x0000400019177836 */ /* 0x040fe20000000000 */
[----:B------:R-:W-:Y:S01]  /*0d80*/  LOP3.LUT R0, R0, 0xff0, RZ, 0xc0, !PT ;  /* 0x00000ff000007812 */ /* 0x000fe200078ec0ff */
[----:B0-----:R-:W-:-:S04]  /*0d90*/  IMAD.WIDE R2, R25, 0x4, R6 ;  /* 0x0000000419027825 */ /* 0x001fc800078e0206 */
[----:B------:R-:W-:Y:S01]  /*0da0*/  IMAD.WIDE R20, R21, 0x4, R6 ;  /* 0x0000000415147825 */ /* 0x000fe200078e0206 */
[----:B------:R-:W-:-:S03]  /*0db0*/  IADD3 R0, R0, UR4, RZ ;  /* 0x0000000400007c10 */ /* 0x000fc6000fffe0ff */
[----:B------:R-:W-:Y:S01]  /*0dc0*/  IMAD.WIDE R22, R23, 0x4, R6 ;  /* 0x0000000417167825 */ /* 0x000fe200078e0206 */
[----:B-1----:R0:W-:Y:S04]  /*0dd0*/  @!P0 STG.E.128 desc[UR6][R2.64], R8 ;  /* 0x0000000802008986 */ /* 0x0021e8000c101d06 */
[----:B---3--:R0:W-:Y:S01]  /*0de0*/  @!P0 STG.E.128 desc[UR6][R20.64], R12 ;  /* 0x0000000c14008986 */ /* 0x0081e2000c101d06 */
[----:B------:R-:W-:-:S03]  /*0df0*/  IMAD R0, R5, 0x4, R0 ;  /* 0x0000000405007824 */ /* 0x000fc600078e0200 */
[----:B----4-:R0:W-:Y:S02]  /*0e00*/  @!P0 STG.E.128 desc[UR6][R22.64], R16 ;  /* 0x0000001016008986 */ /* 0x0101e4000c101d06 */
[----:B0-----:R-:W-:Y:S05]  /*0e10*/  @P0 EXIT ;  /* 0x000000000000094d */ /* 0x001fea0003800000 */
[----:B0-----:R-:W0:Y:S01]  /*0e20*/  LDS.128 R8, [R0+0x3000] ;  /* 0x0030000000087984 */ /* 0x001e220000000c00 */
[----:B------:R-:W-:-:S05]  /*0e30*/  IADD3 R25, R25, 0x6000, RZ ;  /* 0x0000600019197810 */ /* 0x000fca0007ffe0ff */
[----:B------:R-:W-:-:S05]  /*0e40*/  IMAD.WIDE R6, R25, 0x4, R6 ;  /* 0x0000000419067825 */ /* 0x000fca00078e0206 */
[----:B0-----:R-:W-:Y:S01]  /*0e50*/  STG.E.128 desc[UR6][R6.64], R8 ;  /* 0x0000000806007986 */ /* 0x001fe2000c101d06 */
[----:B------:R-:W-:Y:S05]  /*0e60*/  EXIT ;  /* 0x000000000000794d */ /* 0x000fea0003800000 */
.L_x_0:
[----:B------:R-:W-:-:S00]  /*0e70*/  BRA `(.L_x_0) ;  /* 0xfffffffc00fc7947 */ /* 0x000fc0000383ffff */
[----:B------:R-:W-:-:S00]  /*0e80*/  NOP ;  /* 0x0000000000007918 */ /* 0x000fc00000000000 */
[----:B------:R-:W-:-:S00]  /*0e90*/  NOP ;  /* 0x0000000000007918 */ /* 0x000fc00000000000 */
[----:B------:R-:W-:-:S00]  /*0ea0*/  NOP ;  /* 0x0000000000007918 */ /* 0x000fc00000000000 */
[----:B------:R-:W-:-:S00]  /*0eb0*/  NOP ;  /* 0x0000000000007918 */ /* 0x000fc00000000000 */
[----:B------:R-:W-:-:S00]  /*0ec0*/  NOP ;  /* 0x0000000000007918 */ /* 0x000fc00000000000 */
[----:B------:R-:W-:-:S00]  /*0ed0*/  NOP ;  /* 0x0000000000007918 */ /* 0x000fc00000000000 */
[----:B------:R-:W-:-:S00]  /*0ee0*/  NOP ;  /* 0x0000000000007918 */ /* 0x000fc00000000000 */
[----:B------:R-:W-:-:S00]  /*0ef0*/  NOP ;  /* 0x0000000000007918 */ /* 0x000fc00000000000 */
.L_x_1:


//--------------------- .nv.shared.triton_poi_fused__unsafe_index_add_0 --------------------------
	.section	.nv.shared.triton_poi_fused__unsafe_index_add_0,"aw",@nobits
	.sectionflags	@""
	.align	16
	.zero		1024


//--------------------- .nv.constant0.triton_poi_fused__unsafe_index_add_0 --------------------------
	.section	.nv.constant0.triton_poi_fused__unsafe_index_add_0,"a",@progbits
	.sectionflags	@""
	.align	4
.nv.constant0.triton_poi_fused__unsafe_index_add_0:
	.zero		560
